	.headerflags	@"EF_CUDA_TEXMODE_UNIFIED EF_CUDA_64BIT_ADDRESS EF_CUDA_ACCELERATORS EF_CUDA_SM90 EF_CUDA_VIRTUAL_SM(EF_CUDA_SM90)"
	.elftype	@"ET_EXEC"


//--------------------- .nv.info                  --------------------------
	.section	.nv.info,"",@"SHT_CUDA_INFO"
	.align	4


	//----- nvinfo : EIATTR_REGCOUNT
	.align		4
        /*0000*/ 	.byte	0x04, 0x2f
        /*0002*/ 	.short	(.L_1 - .L_0)
	.align		4
.L_0:
        /*0004*/ 	.word	index@(triton_mm)
        /*0008*/ 	.word	0x0000003c


	//----- nvinfo : EIATTR_MIN_STACK_SIZE
	.align		4
.L_1:
        /*000c*/ 	.byte	0x04, 0x12
        /*000e*/ 	.short	(.L_3 - .L_2)
	.align		4
.L_2:
        /*0010*/ 	.word	index@(triton_mm)
        /*0014*/ 	.word	0x00000000


	//----- nvinfo : EIATTR_FRAME_SIZE
	.align		4
.L_3:
        /*0018*/ 	.byte	0x04, 0x11
        /*001a*/ 	.short	(.L_5 - .L_4)
	.align		4
.L_4:
        /*001c*/ 	.word	index@(triton_mm)
        /*0020*/ 	.word	0x00000000


	//----- nvinfo : EIATTR_MIN_STACK_SIZE
	.align		4
.L_5:
        /*0024*/ 	.byte	0x04, 0x12
        /*0026*/ 	.short	(.L_7 - .L_6)
	.align		4
.L_6:
        /*0028*/ 	.word	index@(triton_mm)
        /*002c*/ 	.word	0x00000000
.L_7:


//--------------------- .nv.info.triton_mm        --------------------------
	.section	.nv.info.triton_mm,"",@"SHT_CUDA_INFO"
	.sectionflags	@""
	.align	4


	//----- nvinfo : EIATTR_CUDA_API_VERSION
	.align		4
        /*0000*/ 	.byte	0x04, 0x37
        /*0002*/ 	.short	(.L_9 - .L_8)
.L_8:
        /*0004*/ 	.word	0x0000007c


	//----- nvinfo : EIATTR_KPARAM_INFO
	.align		4
.L_9:
        /*0008*/ 	.byte	0x04, 0x17
        /*000a*/ 	.short	(.L_11 - .L_10)
.L_10:
        /*000c*/ 	.word	0x00000000
        /*0010*/ 	.short	0x0003
        /*0012*/ 	.short	0x0018
        /*0014*/ 	.byte	0x00, 0xf0, 0x11, 0x00


	//----- nvinfo : EIATTR_KPARAM_INFO
	.align		4
.L_11:
        /*0018*/ 	.byte	0x04, 0x17
        /*001a*/ 	.short	(.L_13 - .L_12)
.L_12:
        /*001c*/ 	.word	0x00000000
        /*0020*/ 	.short	0x0002
        /*0022*/ 	.short	0x0010
        /*0024*/ 	.byte	0x00, 0xf0, 0x21, 0x00


	//----- nvinfo : EIATTR_KPARAM_INFO
	.align		4
.L_13:
        /*0028*/ 	.byte	0x04, 0x17
        /*002a*/ 	.short	(.L_15 - .L_14)
.L_14:
        /*002c*/ 	.word	0x00000000
        /*0030*/ 	.short	0x0001
        /*0032*/ 	.short	0x0008
        /*0034*/ 	.byte	0x00, 0xf0, 0x21, 0x00


	//----- nvinfo : EIATTR_KPARAM_INFO
	.align		4
.L_15:
        /*0038*/ 	.byte	0x04, 0x17
        /*003a*/ 	.short	(.L_17 - .L_16)
.L_16:
        /*003c*/ 	.word	0x00000000
        /*0040*/ 	.short	0x0000
        /*0042*/ 	.short	0x0000
        /*0044*/ 	.byte	0x00, 0xf0, 0x21, 0x00


	//----- nvinfo : EIATTR_SPARSE_MMA_MASK
	.align		4
.L_17:
        /*0048*/ 	.byte	0x03, 0x50
        /*004a*/ 	.short	0x0000


	//----- nvinfo : EIATTR_MAXREG_COUNT
	.align		4
        /*004c*/ 	.byte	0x03, 0x1b
        /*004e*/ 	.short	0x00ff


	//----- nvinfo : EIATTR_COOP_GROUP_MASK_REGIDS
	.align		4
        /*0050*/ 	.byte	0x04, 0x29
        /*0052*/ 	.short	(.L_19 - .L_18)


	//   ....[0]....
.L_18:
        /*0054*/ 	.word	0xffffffff


	//----- nvinfo : EIATTR_COOP_GROUP_INSTR_OFFSETS
	.align		4
.L_19:
        /*0058*/ 	.byte	0x04, 0x28
        /*005a*/ 	.short	(.L_21 - .L_20)


	//   ....[0]....
.L_20:
        /*005c*/ 	.word	0x00000950


	//----- nvinfo : EIATTR_EXIT_INSTR_OFFSETS
	.align		4
.L_21:
        /*0060*/ 	.byte	0x04, 0x1c
        /*0062*/ 	.short	(.L_23 - .L_22)


	//   ....[0]....
.L_22:
        /*0064*/ 	.word	0x00001950


	//   ....[1]....
        /*0068*/ 	.word	0x000019a0


	//----- nvinfo : EIATTR_MAX_THREADS
	.align		4
.L_23:
        /*006c*/ 	.byte	0x04, 0x05
        /*006e*/ 	.short	(.L_25 - .L_24)
.L_24:
        /*0070*/ 	.word	0x00000100
        /*0074*/ 	.word	0x00000001
        /*0078*/ 	.word	0x00000001


	//----- nvinfo : EIATTR_CBANK_PARAM_SIZE
	.align		4
.L_25:
        /*007c*/ 	.byte	0x03, 0x19
        /*007e*/ 	.short	0x001c


	//----- nvinfo : EIATTR_PARAM_CBANK
	.align		4
        /*0080*/ 	.byte	0x04, 0x0a
        /*0082*/ 	.short	(.L_27 - .L_26)
	.align		4
.L_26:
        /*0084*/ 	.word	index@(.nv.constant0.triton_mm)
        /*0088*/ 	.short	0x0210
        /*008a*/ 	.short	0x001c


	//----- nvinfo : EIATTR_SW_WAR
	.align		4
.L_27:
        /*008c*/ 	.byte	0x04, 0x36
        /*008e*/ 	.short	(.L_29 - .L_28)
.L_28:
        /*0090*/ 	.word	0x00000008
.L_29:


//--------------------- .nv.callgraph             --------------------------
	.section	.nv.callgraph,"",@"SHT_CUDA_CALLGRAPH"
	.align	4
	.sectionentsize	8
	.align		4
        /*0000*/ 	.word	0x00000000
	.align		4
        /*0004*/ 	.word	0xffffffff
	.align		4
        /*0008*/ 	.word	0x00000000
	.align		4
        /*000c*/ 	.word	0xfffffffe
	.align		4
        /*0010*/ 	.word	0x00000000
	.align		4
        /*0014*/ 	.word	0xfffffffd
	.align		4
        /*0018*/ 	.word	0x00000000
	.align		4
        /*001c*/ 	.word	0xfffffffc


//--------------------- .text.triton_mm           --------------------------
	.section	.text.triton_mm,"ax",@progbits
	.sectionflags	@"SHF_BARRIERS=1"
	.align	128
        .global         triton_mm
        .type           triton_mm,@function
        .size           triton_mm,(.L_x_2 - triton_mm)
        .other          triton_mm,@"STO_CUDA_ENTRY STV_DEFAULT"
triton_mm:
.text.triton_mm:
[----:B------:R-:W1:Y:S01]  /*0000*/  LDC R1, c[0x0][0x28] ;  /* 0x00000a00ff017b82 */ /* 0x000e620000000800 */
[----:B------:R-:W2:Y:S01]  /*0010*/  S2R R9, SR_CTAID.X ;  /* 0x0000000000097919 */ /* 0x000ea20000002500 */
[----:B------:R-:W-:-:S06]  /*0020*/  IMAD.MOV.U32 R5, RZ, RZ, -0x8 ;  /* 0xfffffff8ff057424 */ /* 0x000fcc00078e00ff */
[----:B------:R-:W3:Y:S01]  /*0030*/  LDC R16, c[0x0][0x228] ;  /* 0x00008a00ff107b82 */ /* 0x000ee20000000800 */
[----:B------:R-:W-:Y:S01]  /*0040*/  ULDC.64 UR8, c[0x0][0x210] ;  /* 0x0000840000087ab9 */ /* 0x000fe20000000a00 */
[----:B------:R-:W-:Y:S01]  /*0050*/  UMOV UR6, 0x400 ;  /* 0x0000040000067882 */ /* 0x000fe20000000000 */
[----:B------:R-:W-:Y:S01]  /*0060*/  ULDC.64 UR18, c[0x0][0x208] ;  /* 0x0000820000127ab9 */ /* 0x000fe20000000a00 */
[----:B------:R-:W-:Y:S01]  /*0070*/  IMAD.MOV.U32 R22, RZ, RZ, 0x2 ;  /* 0x00000002ff167424 */ /* 0x000fe200078e00ff */
[----:B------:R-:W-:Y:S01]  /*0080*/  CS2R R24, SRZ ;  /* 0x0000000000187805 */ /* 0x000fe2000001ff00 */
[----:B------:R-:W-:Y:S01]  /*0090*/  IMAD.MOV.U32 R18, RZ, RZ, -0x20 ;  /* 0xffffffe0ff127424 */ /* 0x000fe200078e00ff */
[----:B------:R-:W-:Y:S01]  /*00a0*/  CS2R R26, SRZ ;  /* 0x00000000001a7805 */ /* 0x000fe2000001ff00 */
[----:B------:R-:W4:Y:S01]  /*00b0*/  LDC.64 R20, c[0x0][0x210] ;  /* 0x00008400ff147b82 */ /* 0x000f220000000a00 */
[----:B------:R-:W-:Y:S02]  /*00c0*/  CS2R R28, SRZ ;  /* 0x00000000001c7805 */ /* 0x000fe4000001ff00 */
[----:B------:R-:W-:-:S02]  /*00d0*/  CS2R R30, SRZ ;  /* 0x00000000001e7805 */ /* 0x000fc4000001ff00 */
[----:B------:R-:W-:Y:S02]  /*00e0*/  CS2R R32, SRZ ;  /* 0x0000000000207805 */ /* 0x000fe4000001ff00 */
[----:B------:R-:W-:Y:S02]  /*00f0*/  CS2R R34, SRZ ;  /* 0x0000000000227805 */ /* 0x000fe4000001ff00 */
[----:B------:R-:W-:Y:S02]  /*0100*/  CS2R R36, SRZ ;  /* 0x0000000000247805 */ /* 0x000fe4000001ff00 */
[----:B------:R-:W-:Y:S02]  /*0110*/  CS2R R38, SRZ ;  /* 0x0000000000267805 */ /* 0x000fe4000001ff00 */
[----:B------:R-:W-:Y:S01]  /*0120*/  CS2R R40, SRZ ;  /* 0x0000000000287805 */ /* 0x000fe2000001ff00 */
[----:B------:R-:W5:Y:S01]  /*0130*/  S2UR UR4, SR_CgaCtaId ;  /* 0x00000000000479c3 */ /* 0x000f620000008800 */
[----:B------:R-:W-:-:S02]  /*0140*/  CS2R R42, SRZ ;  /* 0x00000000002a7805 */ /* 0x000fc4000001ff00 */
[----:B------:R-:W-:Y:S02]  /*0150*/  CS2R R44, SRZ ;  /* 0x00000000002c7805 */ /* 0x000fe4000001ff00 */
[----:B------:R-:W-:Y:S02]  /*0160*/  CS2R R46, SRZ ;  /* 0x00000000002e7805 */ /* 0x000fe4000001ff00 */
[----:B------:R-:W-:Y:S02]  /*0170*/  CS2R R48, SRZ ;  /* 0x0000000000307805 */ /* 0x000fe4000001ff00 */
[----:B------:R-:W-:Y:S02]  /*0180*/  CS2R R50, SRZ ;  /* 0x0000000000327805 */ /* 0x000fe4000001ff00 */
[----:B------:R-:W-:Y:S02]  /*0190*/  CS2R R52, SRZ ;  /* 0x0000000000347805 */ /* 0x000fe4000001ff00 */
[----:B------:R-:W-:Y:S01]  /*01a0*/  CS2R R54, SRZ ;  /* 0x0000000000367805 */ /* 0x000fe2000001ff00 */
[----:B--2---:R-:W-:Y:S01]  /*01b0*/  IMAD.HI R0, R9, 0x2aaaaaab, RZ ;  /* 0x2aaaaaab09007827 */ /* 0x004fe200078e02ff */
[----:B------:R-:W-:-:S02]  /*01c0*/  IABS R8, R9 ;  /* 0x0000000900087213 */ /* 0x000fc40000000000 */
[----:B------:R-:W-:Y:S02]  /*01d0*/  ISETP.GE.AND P2, PT, R9, RZ, PT ;  /* 0x000000ff0900720c */ /* 0x000fe40003f46270 */
[----:B------:R-:W-:-:S04]  /*01e0*/  SHF.R.U32.HI R3, RZ, 0x1f, R0 ;  /* 0x0000001fff037819 */ /* 0x000fc80000011600 */
[----:B------:R-:W-:Y:S01]  /*01f0*/  LEA.HI.SX32 R4, R0, R3, 0x1a ;  /* 0x0000000300047211 */ /* 0x000fe200078fd2ff */
[----:B-1---5:R-:W-:-:S03]  /*0200*/  UPRMT UR6, UR4, 0x654, UR6 ;  /* 0x0000065404067896 */ /* 0x022fc60008000006 */
[----:B------:R-:W-:Y:S01]  /*0210*/  UMOV UR4, 0xffffffff ;  /* 0xffffffff00047882 */ /* 0x000fe20000000000 */
[----:B------:R-:W-:-:S05]  /*0220*/  IMAD R0, R4, R5, 0x20 ;  /* 0x0000002004007424 */ /* 0x000fca00078e0205 */
[----:B------:R-:W-:-:S04]  /*0230*/  VIMNMX R5, R0, 0x8, PT ;  /* 0x0000000800057848 */ /* 0x000fc80003fe0100 */
[----:B------:R-:W-:-:S04]  /*0240*/  IABS R11, R5 ;  /* 0x00000005000b7213 */ /* 0x000fc80000000000 */
[----:B------:R-:W1:Y:S08]  /*0250*/  I2F.RP R0, R11 ;  /* 0x0000000b00007306 */ /* 0x000e700000209400 */
[----:B-1----:R-:W1:Y:S02]  /*0260*/  MUFU.RCP R0, R0 ;  /* 0x0000000000007308 */ /* 0x002e640000001000 */
[----:B-1----:R-:W-:-:S06]  /*0270*/  VIADD R2, R0, 0xffffffe ;  /* 0x0ffffffe00027836 */ /* 0x002fcc0000000000 */
[----:B------:R1:W2:Y:S02]  /*0280*/  F2I.FTZ.U32.TRUNC.NTZ R3, R2 ;  /* 0x0000000200037305 */ /* 0x0002a4000021f000 */
[----:B-1----:R-:W-:Y:S02]  /*0290*/  IMAD.MOV.U32 R2, RZ, RZ, RZ ;  /* 0x000000ffff027224 */ /* 0x002fe400078e00ff */
[----:B--2---:R-:W-:-:S04]  /*02a0*/  IMAD.MOV R6, RZ, RZ, -R3 ;  /* 0x000000ffff067224 */ /* 0x004fc800078e0a03 */
[----:B------:R-:W-:Y:S01]  /*02b0*/  IMAD R7, R6, R11, RZ ;  /* 0x0000000b06077224 */ /* 0x000fe200078e02ff */
[----:B------:R-:W-:-:S03]  /*02c0*/  IABS R6, R5 ;  /* 0x0000000500067213 */ /* 0x000fc60000000000 */
[----:B------:R-:W-:-:S04]  /*02d0*/  IMAD.HI.U32 R3, R3, R7, R2 ;  /* 0x0000000703037227 */ /* 0x000fc800078e0002 */
[----:B------:R-:W-:Y:S02]  /*02e0*/  IMAD.MOV R13, RZ, RZ, -R6 ;  /* 0x000000ffff0d7224 */ /* 0x000fe400078e0a06 */
[----:B------:R-:W-:-:S04]  /*02f0*/  IMAD.HI.U32 R0, R3, R8, RZ ;  /* 0x0000000803007227 */ /* 0x000fc800078e00ff */
[----:B------:R-:W-:Y:S02]  /*0300*/  IMAD R6, R4, -0x180, R9 ;  /* 0xfffffe8004067824 */ /* 0x000fe400078e0209 */
[----:B------:R-:W-:-:S03]  /*0310*/  IMAD R2, R0, R13, R8 ;  /* 0x0000000d00027224 */ /* 0x000fc600078e0208 */
[----:B------:R-:W-:Y:S02]  /*0320*/  IABS R7, R6 ;  /* 0x0000000600077213 */ /* 0x000fe40000000000 */
[----:B------:R-:W-:Y:S02]  /*0330*/  ISETP.GT.U32.AND P1, PT, R11, R2, PT ;  /* 0x000000020b00720c */ /* 0x000fe40003f24070 */
[----:B------:R-:W-:Y:S01]  /*0340*/  LOP3.LUT R6, R6, R5, RZ, 0x3c, !PT ;  /* 0x0000000506067212 */ /* 0x000fe200078e3cff */
[----:B------:R-:W-:-:S03]  /*0350*/  IMAD.MOV.U32 R0, RZ, RZ, R7 ;  /* 0x000000ffff007224 */ /* 0x000fc600078e0007 */
[----:B------:R-:W-:Y:S01]  /*0360*/  ISETP.GE.AND P4, PT, R6, RZ, PT ;  /* 0x000000ff0600720c */ /* 0x000fe20003f86270 */
[----:B------:R-:W-:-:S04]  /*0370*/  IMAD.HI.U32 R7, R3, R0, RZ ;  /* 0x0000000003077227 */ /* 0x000fc800078e00ff */
[----:B------:R-:W-:Y:S02]  /*0380*/  IMAD R3, R7, R13, R0 ;  /* 0x0000000d07037224 */ /* 0x000fe400078e0200 */
[----:B------:R-:W-:Y:S01]  /*0390*/  @!P1 IMAD.IADD R2, R2, 0x1, -R11 ;  /* 0x0000000102029824 */ /* 0x000fe200078e0a0b */
[----:B------:R-:W1:Y:S02]  /*03a0*/  S2R R0, SR_TID.X ;  /* 0x0000000000007919 */ /* 0x000e640000002100 */
[C---:B------:R-:W-:Y:S02]  /*03b0*/  ISETP.GT.U32.AND P0, PT, R11.reuse, R3, PT ;  /* 0x000000030b00720c */ /* 0x040fe40003f04070 */
[----:B------:R-:W-:-:S11]  /*03c0*/  ISETP.GT.U32.AND P3, PT, R11, R2, PT ;  /* 0x000000020b00720c */ /* 0x000fd60003f64070 */
[--C-:B------:R-:W-:Y:S02]  /*03d0*/  @!P0 IMAD.IADD R3, R3, 0x1, -R11.reuse ;  /* 0x0000000103038824 */ /* 0x100fe400078e0a0b */
[----:B------:R-:W-:Y:S01]  /*03e0*/  @!P3 IMAD.IADD R2, R2, 0x1, -R11 ;  /* 0x000000010202b824 */ /* 0x000fe200078e0a0b */
[----:B------:R-:W-:Y:S01]  /*03f0*/  ISETP.NE.AND P3, PT, R5, RZ, PT ;  /* 0x000000ff0500720c */ /* 0x000fe20003f65270 */
[----:B------:R-:W-:Y:S01]  /*0400*/  @!P0 VIADD R7, R7, 0x1 ;  /* 0x0000000107078836 */ /* 0x000fe20000000000 */
[----:B------:R-:W-:Y:S01]  /*0410*/  ISETP.GE.U32.AND P1, PT, R3, R11, PT ;  /* 0x0000000b0300720c */ /* 0x000fe20003f26070 */
[----:B------:R-:W-:Y:S01]  /*0420*/  @!P2 IMAD.MOV R2, RZ, RZ, -R2 ;  /* 0x000000ffff02a224 */ /* 0x000fe200078e0a02 */
[----:B------:R-:W-:-:S04]  /*0430*/  LOP3.LUT R5, RZ, R5, RZ, 0x33, !PT ;  /* 0x00000005ff057212 */ /* 0x000fc800078e33ff */
[----:B------:R-:W-:-:S05]  /*0440*/  SEL R3, R5, R2, !P3 ;  /* 0x0000000205037207 */ /* 0x000fca0005800000 */
[----:B------:R-:W-:Y:S01]  /*0450*/  IMAD R3, R4, 0x8, R3 ;  /* 0x0000000804037824 */ /* 0x000fe200078e0203 */
[----:B-1----:R-:W-:Y:S01]  /*0460*/  SHF.R.U32.HI R13, RZ, 0x2, R0 ;  /* 0x00000002ff0d7819 */ /* 0x002fe20000011600 */
[----:B------:R-:W-:Y:S02]  /*0470*/  @P1 VIADD R7, R7, 0x1 ;  /* 0x0000000107071836 */ /* 0x000fe40000000000 */
[----:B------:R-:W-:Y:S01]  /*0480*/  IMAD.SHL.U32 R2, R3, 0x80, RZ ;  /* 0x0000008003027824 */ /* 0x000fe200078e00ff */
[----:B------:R-:W-:Y:S01]  /*0490*/  SGXT.U32 R13, R13, 0x6 ;  /* 0x000000060d0d781a */ /* 0x000fe20000000000 */
[----:B------:R-:W-:Y:S01]  /*04a0*/  @!P4 IMAD.MOV R7, RZ, RZ, -R7 ;  /* 0x000000ffff07c224 */ /* 0x000fe200078e0a07 */
[----:B------:R-:W-:Y:S02]  /*04b0*/  SHF.R.S32.HI R4, RZ, 0x18, R3 ;  /* 0x00000018ff047819 */ /* 0x000fe40000011403 */
[----:B------:R-:W-:Y:S02]  /*04c0*/  LOP3.LUT R6, R2, 0x40, R13, 0xfe, !PT ;  /* 0x0000004002067812 */ /* 0x000fe400078efe0d */
[----:B------:R-:W-:-:S02]  /*04d0*/  SGXT R4, R4, 0x1 ;  /* 0x000000010404781a */ /* 0x000fc40000000200 */
[----:B------:R-:W-:Y:S02]  /*04e0*/  SEL R3, R5, R7, !P3 ;  /* 0x0000000705037207 */ /* 0x000fe40005800000 */
[----:B------:R-:W-:Y:S02]  /*04f0*/  LOP3.LUT R5, R2, R13, RZ, 0xfc, !PT ;  /* 0x0000000d02057212 */ /* 0x000fe400078efcff */
[C---:B------:R-:W-:Y:S01]  /*0500*/  LEA.HI R8, R4.reuse, R6, RZ, 0xc ;  /* 0x0000000604087211 */ /* 0x040fe200078f60ff */
[----:B------:R-:W-:Y:S01]  /*0510*/  IMAD.SHL.U32 R3, R3, 0x40, RZ ;  /* 0x0000004003037824 */ /* 0x000fe200078e00ff */
[----:B------:R-:W-:Y:S01]  /*0520*/  LEA.HI R7, R4, R5, RZ, 0xc ;  /* 0x0000000504077211 */ /* 0x000fe200078f60ff */
[----:B------:R-:W-:Y:S01]  /*0530*/  IMAD.SHL.U32 R4, R0, 0x8, RZ ;  /* 0x0000000800047824 */ /* 0x000fe200078e00ff */
[----:B------:R-:W-:Y:S02]  /*0540*/  LOP3.LUT R9, R8, 0x3ff000, RZ, 0xc0, !PT ;  /* 0x003ff00008097812 */ /* 0x000fe400078ec0ff */
[----:B------:R-:W-:-:S02]  /*0550*/  LOP3.LUT R12, R3, R13, RZ, 0xfc, !PT ;  /* 0x0000000d030c7212 */ /* 0x000fc400078efcff */
[----:B------:R-:W-:Y:S01]  /*0560*/  LOP3.LUT R8, R7, 0x3ff000, RZ, 0xc0, !PT ;  /* 0x003ff00007087812 */ /* 0x000fe200078ec0ff */
[----:B------:R-:W-:Y:S01]  /*0570*/  IMAD.IADD R9, R6, 0x1, -R9 ;  /* 0x0000000106097824 */ /* 0x000fe200078e0a09 */
[----:B------:R-:W-:Y:S01]  /*0580*/  LOP3.LUT R14, R4, 0x18, RZ, 0xc0, !PT ;  /* 0x00000018040e7812 */ /* 0x000fe200078ec0ff */
[----:B------:R-:W-:-:S04]  /*0590*/  IMAD.HI R7, R12, 0x2aaaaaab, RZ ;  /* 0x2aaaaaab0c077827 */ /* 0x000fc800078e02ff */
[----:B------:R-:W-:Y:S01]  /*05a0*/  IMAD.IADD R5, R5, 0x1, -R8 ;  /* 0x0000000105057824 */ /* 0x000fe200078e0a08 */
[----:B------:R-:W-:Y:S01]  /*05b0*/  SHF.R.U32.HI R6, RZ, 0x1f, R7 ;  /* 0x0000001fff067819 */ /* 0x000fe20000011607 */
[--C-:B------:R-:W-:Y:S02]  /*05c0*/  IMAD R19, R9, 0xc00, R14.reuse ;  /* 0x00000c0009137824 */ /* 0x100fe400078e020e */
[----:B------:R-:W1:Y:S01]  /*05d0*/  LDC.64 R8, c[0x0][0x218] ;  /* 0x00008600ff087b82 */ /* 0x000e620000000a00 */
[----:B------:R-:W-:Y:S01]  /*05e0*/  IMAD R17, R5, 0xc00, R14 ;  /* 0x00000c0005117824 */ /* 0x000fe200078e020e */
[----:B------:R-:W-:Y:S01]  /*05f0*/  LEA.HI R15, R7, R6, RZ, 0x17 ;  /* 0x00000006070f7211 */ /* 0x000fe200078fb8ff */
[----:B------:R-:W-:-:S04]  /*0600*/  IMAD.WIDE R10, R19, 0x2, RZ ;  /* 0x00000002130a7825 */ /* 0x000fc800078e02ff */
[----:B---3--:R-:W-:Y:S01]  /*0610*/  IMAD R5, R16, 0xc00, RZ ;  /* 0x00000c0010057824 */ /* 0x008fe200078e02ff */
[----:B------:R-:W-:Y:S01]  /*0620*/  LOP3.LUT R16, R4, 0x18, R0, 0x48, !PT ;  /* 0x0000001804107812 */ /* 0x000fe200078e4800 */
[----:B------:R-:W-:-:S04]  /*0630*/  IMAD.WIDE R6, R17, 0x2, RZ ;  /* 0x0000000211067825 */ /* 0x000fc800078e02ff */
[----:B------:R-:W-:-:S04]  /*0640*/  IMAD.WIDE R10, R5, 0x2, R10 ;  /* 0x00000002050a7825 */ /* 0x000fc800078e020a */
[----:B------:R-:W-:Y:S01]  /*0650*/  IMAD R15, R15, -0xc00, R12 ;  /* 0xfffff4000f0f7824 */ /* 0x000fe200078e020c */
[----:B------:R-:W-:Y:S01]  /*0660*/  IADD3 R12, P0, R10, UR8, RZ ;  /* 0x000000080a0c7c10 */ /* 0x000fe2000ff1e0ff */
[----:B------:R-:W-:-:S03]  /*0670*/  IMAD.WIDE R6, R5, 0x2, R6 ;  /* 0x0000000205067825 */ /* 0x000fc600078e0206 */
[----:B------:R-:W-:Y:S01]  /*0680*/  IADD3 R12, P1, R12, 0xc0, RZ ;  /* 0x000000c00c0c7810 */ /* 0x000fe20007f3e0ff */
[----:B----4-:R-:W-:Y:S01]  /*0690*/  IMAD.WIDE R20, R5, 0x2, R20 ;  /* 0x0000000205147825 */ /* 0x010fe200078e0214 */
[----:B------:R-:W-:-:S03]  /*06a0*/  LOP3.LUT R5, R13, 0x40, RZ, 0xfc, !PT ;  /* 0x000000400d057812 */ /* 0x000fc600078efcff */
[--C-:B------:R-:W-:Y:S01]  /*06b0*/  IMAD R10, R13, 0x20, R16.reuse ;  /* 0x000000200d0a7824 */ /* 0x100fe200078e0210 */
[----:B------:R-:W-:Y:S01]  /*06c0*/  IADD3.X R13, RZ, UR9, R11, P1, P0 ;  /* 0x00000009ff0d7c10 */ /* 0x000fe20008fe040b */
[----:B------:R-:W-:Y:S01]  /*06d0*/  IMAD R5, R5, 0x20, R16 ;  /* 0x0000002005057824 */ /* 0x000fe200078e0210 */
[----:B------:R-:W-:Y:S01]  /*06e0*/  IADD3 R6, P0, R6, UR8, RZ ;  /* 0x0000000806067c10 */ /* 0x000fe2000ff1e0ff */
[----:B------:R-:W-:Y:S01]  /*06f0*/  IMAD R15, R15, 0xc00, R14 ;  /* 0x00000c000f0f7824 */ /* 0x000fe200078e020e */
[----:B------:R-:W-:Y:S01]  /*0700*/  LEA R11, R10, UR6, 0x1 ;  /* 0x000000060a0b7c11 */ /* 0x000fe2000f8e08ff */
[----:B------:R-:W-:Y:S01]  /*0710*/  IMAD.WIDE R16, R17, 0x2, R20 ;  /* 0x0000000211107825 */ /* 0x000fe200078e0214 */
[----:B------:R-:W-:-:S03]  /*0720*/  IADD3 R6, P1, R6, 0xc0, RZ ;  /* 0x000000c006067810 */ /* 0x000fc60007f3e0ff */
[----:B-1----:R-:W-:Y:S01]  /*0730*/  IMAD.WIDE R8, R15, 0x2, R8 ;  /* 0x000000020f087825 */ /* 0x002fe200078e0208 */
[----:B------:R-:W-:Y:S01]  /*0740*/  LEA R15, R5, UR6, 0x1 ;  /* 0x00000006050f7c11 */ /* 0x000fe2000f8e08ff */
[----:B------:R-:W-:Y:S01]  /*0750*/  @!PT LDS RZ, [RZ] ;  /* 0x00000000fffff984 */ /* 0x000fe20000000800 */
[----:B------:R-:W-:Y:S01]  /*0760*/  @!PT LDS RZ, [RZ] ;  /* 0x00000000fffff984 */ /* 0x000fe20000000800 */
[----:B------:R-:W-:Y:S01]  /*0770*/  @!PT LDS RZ, [RZ] ;  /* 0x00000000fffff984 */ /* 0x000fe20000000800 */
[----:B------:R-:W-:Y:S01]  /*0780*/  LDGSTS.E.BYPASS.128 [R11], desc[UR18][R16.64] ;  /* 0x00000000100b7fae */ /* 0x000fe2000b901c52 */
[----:B------:R-:W-:Y:S01]  /*0790*/  IADD3.X R7, RZ, UR9, R7, P1, P0 ;  /* 0x00000009ff077c10 */ /* 0x000fe20008fe0407 */
[----:B------:R-:W-:Y:S01]  /*07a0*/  IMAD.WIDE R20, R19, 0x2, R20 ;  /* 0x0000000213147825 */ /* 0x000fe200078e0214 */
[----:B------:R-:W-:-:S04]  /*07b0*/  IADD3 R14, P0, R8, 0xc0, RZ ;  /* 0x000000c0080e7810 */ /* 0x000fc80007f1e0ff */
[----:B------:R-:W-:Y:S01]  /*07c0*/  LDGSTS.E.BYPASS.128 [R15], desc[UR18][R20.64] ;  /* 0x00000000140f7fae */ /* 0x000fe2000b901c52 */
[----:B------:R-:W-:-:S03]  /*07d0*/  IMAD.X R19, RZ, RZ, R9, P0 ;  /* 0x000000ffff137224 */ /* 0x000fc600000e0609 */
[----:B------:R-:W0:Y:S04]  /*07e0*/  LDGDEPBAR ;  /* 0x00000000000079af */ /* 0x000e280000000000 */
[----:B------:R-:W-:Y:S04]  /*07f0*/  LDGSTS.E.BYPASS.128 [R11+0x8000], desc[UR18][R8.64] ;  /* 0x08000000080b7fae */ /* 0x000fe8000b901c52 */
[----:B------:R-:W0:Y:S01]  /*0800*/  LDGDEPBAR ;  /* 0x00000000000079af */ /* 0x000e220000000000 */
[----:B------:R-:W-:Y:S06]  /*0810*/  BAR.SYNC.DEFER_BLOCKING 0x0 ;  /* 0x0000000000007b1d */ /* 0x000fec0000010000 */
[----:B------:R-:W-:Y:S01]  /*0820*/  @!PT LDS RZ, [RZ] ;  /* 0x00000000fffff984 */ /* 0x000fe20000000800 */
[----:B------:R-:W-:Y:S01]  /*0830*/  @!PT LDS RZ, [RZ] ;  /* 0x00000000fffff984 */ /* 0x000fe20000000800 */
[----:B------:R-:W-:Y:S01]  /*0840*/  @!PT LDS RZ, [RZ] ;  /* 0x00000000fffff984 */ /* 0x000fe20000000800 */
[----:B------:R-:W-:Y:S04]  /*0850*/  LDGSTS.E.BYPASS.128 [R11+0x2000], desc[UR18][R16.64+0x40] ;  /* 0x02000040100b7fae */ /* 0x000fe8000b901c52 */
[----:B------:R-:W-:Y:S04]  /*0860*/  LDGSTS.E.BYPASS.128 [R15+0x2000], desc[UR18][R20.64+0x40] ;  /* 0x02000040140f7fae */ /* 0x000fe8000b901c52 */
        /* <DEDUP_REMOVED lines=8> */
[----:B------:R1:W-:Y:S04]  /*08f0*/  LDGSTS.E.BYPASS.128 [R15+0x4000], desc[UR18][R20.64+0x80] ;  /* 0x04000080140f7fae */ /* 0x0003e8000b901c52 */
[----:B------:R-:W0:Y:S04]  /*0900*/  LDGDEPBAR ;  /* 0x00000000000079af */ /* 0x000e280000000000 */
[----:B------:R1:W-:Y:S04]  /*0910*/  LDGSTS.E.BYPASS.128 [R11+0xa000], desc[UR18][R8.64+0x80] ;  /* 0x0a000080080b7fae */ /* 0x0003e8000b901c52 */
[----:B------:R-:W0:Y:S01]  /*0920*/  LDGDEPBAR ;  /* 0x00000000000079af */ /* 0x000e220000000000 */
[----:B-1----:R-:W-:-:S04]  /*0930*/  SHF.R.U32.HI R15, RZ, 0x5, R0 ;  /* 0x00000005ff0f7819 */ /* 0x002fc80000011600 */
[----:B------:R-:W-:-:S07]  /*0940*/  LOP3.LUT R20, R15, 0x7fffffc, RZ, 0xc0, !PT ;  /* 0x07fffffc0f147812 */ /* 0x000fce00078ec0ff */
.L_x_0:
[----:B-1----:R-:W1:Y:S01]  /*0950*/  SHFL.IDX PT, R8, R20, RZ, 0x1f ;  /* 0x00001fff14087589 */ /* 0x002e6200000e0000 */
[----:B------:R-:W-:Y:S01]  /*0960*/  UIADD3 UR4, UR4, 0x1, URZ ;  /* 0x0000000104047890 */ /* 0x000fe2000fffe03f */
[----:B------:R-:W-:-:S04]  /*0970*/  DEPBAR.LE SB0, 0x4 ;  /* 0x000081000000791a */ /* 0x000fc80000000000 */
[----:B------:R-:W-:Y:S01]  /*0980*/  UISETP.GE.AND UP0, UPT, UR4, 0x4, UPT ;  /* 0x000000040400788c */ /* 0x000fe2000bf06270 */
[----:B------:R-:W-:Y:S01]  /*0990*/  BAR.SYNC.DEFER_BLOCKING 0x0 ;  /* 0x0000000000007b1d */ /* 0x000fe20000010000 */
[----:B------:R-:W-:Y:S02]  /*09a0*/  VIADD R22, R22, 0x1 ;  /* 0x0000000116167836 */ /* 0x000fe40000000000 */
[----:B------:R-:W-:Y:S01]  /*09b0*/  USEL UR16, UR4, URZ, !UP0 ;  /* 0x0000003f04107287 */ /* 0x000fe2000c000000 */
[----:B------:R-:W-:Y:S02]  /*09c0*/  IMAD.MOV.U32 R16, RZ, RZ, R14 ;  /* 0x000000ffff107224 */ /* 0x000fe400078e000e */
[----:B------:R-:W-:Y:S01]  /*09d0*/  UMOV UR11, 0x80000020 ;  /* 0x80000020000b7882 */ /* 0x000fe20000000000 */
[----:B------:R-:W-:Y:S01]  /*09e0*/  ULEA UR4, UR16, UR6, 0xd ;  /* 0x0000000610047291 */ /* 0x000fe2000f8e683f */
[----:B------:R-:W-:-:S03]  /*09f0*/  ISETP.GE.AND P1, PT, R22, 0x4, PT ;  /* 0x000000041600780c */ /* 0x000fc60003f26270 */
[----:B------:R-:W-:Y:S01]  /*0a00*/  USHF.R.U32.HI UR4, URZ, 0x4, UR4 ;  /* 0x000000043f047899 */ /* 0x000fe20008011604 */
[----:B------:R-:W-:-:S03]  /*0a10*/  SEL R22, R22, RZ, !P1 ;  /* 0x000000ff16167207 */ /* 0x000fc60004800000 */
[----:B------:R-:W-:Y:S01]  /*0a20*/  ULOP3.LUT UR4, UR4, 0x3fff, URZ, 0xc0, !UPT ;  /* 0x00003fff04047892 */ /* 0x000fe2000f8ec03f */
[----:B-1----:R-:W-:Y:S01]  /*0a30*/  R2UR UR5, R8 ;  /* 0x00000000080572ca */ /* 0x002fe200000e0000 */
[----:B------:R-:W-:-:S05]  /*0a40*/  VIADD R8, R18, 0x20 ;  /* 0x0000002012087836 */ /* 0x000fca0000000000 */
[----:B------:R-:W-:Y:S01]  /*0a50*/  ISETP.GE.U32.AND P0, PT, R8, 0xba0, PT ;  /* 0x00000ba00800780c */ /* 0x000fe20003f06070 */
[----:B------:R-:W-:Y:S01]  /*0a60*/  WARPGROUP.ARRIVE ;  /* 0x00000000000079c5 */ /* 0x000fe20000000000 */
[----:B------:R-:W-:-:S05]  /*0a70*/  LEA R8, R22, UR6, 0xd ;  /* 0x0000000616087c11 */ /* 0x000fca000f8e68ff */
[----:B------:R-:W-:Y:S01]  /*0a80*/  USHF.L.U32 UR7, UR5, 0x6, URZ ;  /* 0x0000000605077899 */ /* 0x000fe2000800063f */
[--C-:B------:R-:W-:Y:S01]  /*0a90*/  IMAD R9, R10, 0x2, R8.reuse ;  /* 0x000000020a097824 */ /* 0x100fe200078e0208 */
[----:B------:R-:W-:Y:S01]  /*0aa0*/  ULEA UR5, UR16, UR6, 0xc ;  /* 0x0000000610057291 */ /* 0x000fe2000f8e603f */
[----:B------:R-:W-:Y:S01]  /*0ab0*/  IMAD R17, R5, 0x2, R8 ;  /* 0x0000000205117824 */ /* 0x000fe200078e0208 */
[----:B------:R-:W-:Y:S01]  /*0ac0*/  ULOP3.LUT UR7, UR7, 0x1c0, URZ, 0xc0, !UPT ;  /* 0x000001c007077892 */ /* 0x000fe2000f8ec03f */
[----:B------:R-:W-:Y:S01]  /*0ad0*/  IMAD.MOV.U32 R8, RZ, RZ, R12 ;  /* 0x000000ffff087224 */ /* 0x000fe200078e000c */
[----:B------:R-:W-:Y:S01]  /*0ae0*/  UIADD3 UR5, UR5, 0x8000, URZ ;  /* 0x0000800005057890 */ /* 0x000fe2000fffe03f */
[----:B------:R-:W-:Y:S01]  /*0af0*/  VIADD R12, R18, 0x40 ;  /* 0x00000040120c7836 */ /* 0x000fe20000000000 */
[----:B------:R-:W-:Y:S02]  /*0b00*/  UIADD3 UR12, UP0, UR7, UR4, URZ ;  /* 0x00000004070c7290 */ /* 0x000fe4000ff1e03f */
[----:B------:R-:W-:-:S02]  /*0b10*/  USHF.R.U32.HI UR5, URZ, 0x4, UR5 ;  /* 0x000000043f057899 */ /* 0x000fc40008011605 */
[----:B------:R-:W-:Y:S02]  /*0b20*/  UIADD3.X UR13, URZ, URZ, URZ, UP0, !UPT ;  /* 0x0000003f3f0d7290 */ /* 0x000fe400087fe43f */
[----:B------:R-:W-:Y:S02]  /*0b30*/  ULOP3.LUT UR4, UR5, 0x3fff, URZ, 0xc0, !UPT ;  /* 0x00003fff05047892 */ /* 0x000fe4000f8ec03f */
[----:B------:R-:W-:Y:S02]  /*0b40*/  ULOP3.LUT UR8, UR12, 0x2000000, URZ, 0xfc, !UPT ;  /* 0x020000000c087892 */ /* 0x000fe4000f8efc3f */
[----:B------:R-:W-:Y:S02]  /*0b50*/  ULOP3.LUT UR10, UR4, 0x1000000, URZ, 0xfc, !UPT ;  /* 0x01000000040a7892 */ /* 0x000fe4000f8efc3f */
[----:B------:R-:W-:Y:S01]  /*0b60*/  ULOP3.LUT UR9, UR13, 0x80000020, URZ, 0xfc, !UPT ;  /* 0x800000200d097892 */ /* 0x000fe2000f8efc3f */
[----:B------:R-:W-:Y:S01]  /*0b70*/  UMOV UR5, URZ ;  /* 0x0000003f00057c82 */ /* 0x000fe20008000000 */
[----:B------:R-:W-:-:S04]  /*0b80*/  UIADD3 UR16, UR16, 0x1, URZ ;  /* 0x0000000110107890 */ /* 0x000fc8000fffe03f */
[----:B------:R-:W-:-:S03]  /*0b90*/  UISETP.GE.AND UP0, UPT, UR16, 0x4, UPT ;  /* 0x000000041000788c */ /* 0x000fc6000bf06270 */
[----:B------:R-:W-:Y:S01]  /*0ba0*/  HGMMA.64x64x16.F32.BF16 R24, gdesc[UR8], R24 ;  /* 0x00e00000081879f0 */ /* 0x000fe20008701818 */
[----:B------:R-:W-:Y:S01]  /*0bb0*/  UMOV UR8, 0x2000002 ;  /* 0x0200000200087882 */ /* 0x000fe20000000000 */
[----:B------:R-:W-:Y:S01]  /*0bc0*/  UMOV UR9, 0x80000020 ;  /* 0x8000002000097882 */ /* 0x000fe20000000000 */
[----:B------:R-:W-:Y:S01]  /*0bd0*/  UMOV UR10, 0x1000002 ;  /* 0x01000002000a7882 */ /* 0x000fe20000000000 */
[----:B------:R-:W-:Y:S01]  /*0be0*/  UMOV UR11, 0x80000020 ;  /* 0x80000020000b7882 */ /* 0x000fe20000000000 */
[----:B------:R-:W-:Y:S02]  /*0bf0*/  UIADD3.64 UR12, UR12, UR8, URZ ;  /* 0x000000080c0c7297 */ /* 0x000fe4000fffe03f */
[----:B------:R-:W-:Y:S02]  /*0c00*/  UIADD3.64 UR14, UR4, UR10, URZ ;  /* 0x0000000a040e7297 */ /* 0x000fe4000fffe03f */
[----:B------:R-:W-:-:S04]  /*0c10*/  USEL UR20, UR16, URZ, !UP0 ;  /* 0x0000003f10147287 */ /* 0x000fc8000c000000 */
[----:B------:R-:W-:Y:S02]  /*0c20*/  ULEA UR4, UR20, UR6, 0xd ;  /* 0x0000000614047291 */ /* 0x000fe4000f8e683f */
[----:B------:R-:W-:Y:S02]  /*0c30*/  ULEA UR5, UR20, UR6, 0xc ;  /* 0x0000000614057291 */ /* 0x000fe4000f8e603f */
[----:B------:R-:W-:Y:S02]  /*0c40*/  USHF.R.U32.HI UR4, URZ, 0x4, UR4 ;  /* 0x000000043f047899 */ /* 0x000fe40008011604 */
[----:B------:R-:W-:Y:S02]  /*0c50*/  UIADD3 UR5, UR5, 0x8000, URZ ;  /* 0x0000800005057890 */ /* 0x000fe4000fffe03f */
[----:B------:R-:W-:Y:S02]  /*0c60*/  ULOP3.LUT UR4, UR4, 0x3fff, URZ, 0xc0, !UPT ;  /* 0x00003fff04047892 */ /* 0x000fe4000f8ec03f */
[----:B------:R-:W-:-:S02]  /*0c70*/  USHF.R.U32.HI UR5, URZ, 0x4, UR5 ;  /* 0x000000043f057899 */ /* 0x000fc40008011605 */
[----:B------:R-:W-:Y:S02]  /*0c80*/  UIADD3 UR16, UP0, UR7, UR4, URZ ;  /* 0x0000000407107290 */ /* 0x000fe4000ff1e03f */
[----:B------:R-:W-:Y:S02]  /*0c90*/  ULOP3.LUT UR4, UR5, 0x3fff, URZ, 0xc0, !UPT ;  /* 0x00003fff05047892 */ /* 0x000fe4000f8ec03f */
[----:B------:R-:W-:Y:S01]  /*0ca0*/  UIADD3.X UR17, URZ, URZ, URZ, UP0, !UPT ;  /* 0x0000003f3f117290 */ /* 0x000fe200087fe43f */
[----:B------:R-:W-:Y:S01]  /*0cb0*/  UMOV UR5, URZ ;  /* 0x0000003f00057c82 */ /* 0x000fe20008000000 */
[----:B------:R-:W-:-:S04]  /*0cc0*/  UIADD3 UR20, UR20, 0x1, URZ ;  /* 0x0000000114147890 */ /* 0x000fc8000fffe03f */
[----:B------:R-:W-:-:S04]  /*0cd0*/  UISETP.GE.AND UP0, UPT, UR20, 0x4, UPT ;  /* 0x000000041400788c */ /* 0x000fc8000bf06270 */
[----:B------:R-:W-:Y:S01]  /*0ce0*/  USEL UR20, UR20, URZ, !UP0 ;  /* 0x0000003f14147287 */ /* 0x000fe2000c000000 */
[----:B------:R-:W-:Y:S01]  /*0cf0*/  HGMMA.64x64x16.F32.BF16 R24, gdesc[UR12], R24, gsb0 ;  /* 0x00e000000c1879f0 */ /* 0x000fe20008001818 */
[----:B------:R-:W-:Y:S02]  /*0d00*/  ULOP3.LUT UR12, UR16, 0x2000000, URZ, 0xfc, !UPT ;  /* 0x02000000100c7892 */ /* 0x000fe4000f8efc3f */
[----:B------:R-:W-:Y:S02]  /*0d10*/  ULOP3.LUT UR14, UR4, 0x1000000, URZ, 0xfc, !UPT ;  /* 0x01000000040e7892 */ /* 0x000fe4000f8efc3f */
[----:B------:R-:W-:Y:S01]  /*0d20*/  ULOP3.LUT UR13, UR17, 0x80000020, URZ, 0xfc, !UPT ;  /* 0x80000020110d7892 */ /* 0x000fe2000f8efc3f */
[----:B------:R-:W-:Y:S01]  /*0d30*/  UMOV UR15, 0x80000020 ;  /* 0x80000020000f7882 */ /* 0x000fe20000000000 */
[----:B------:R-:W-:Y:S02]  /*0d40*/  WARPGROUP.DEPBAR.LE gsb0, 0x1 ;  /* 0x00008000000079c5 */ /* 0x000fe40000010100 */
[----:B------:R-:W-:Y:S06]  /*0d50*/  BAR.SYNC.DEFER_BLOCKING 0x0 ;  /* 0x0000000000007b1d */ /* 0x000fec0000010000 */
[----:B------:R-:W-:Y:S01]  /*0d60*/  @!PT LDS RZ, [RZ] ;  /* 0x00000000fffff984 */ /* 0x000fe20000000800 */
[----:B------:R-:W-:Y:S01]  /*0d70*/  @!PT LDS RZ, [RZ] ;  /* 0x00000000fffff984 */ /* 0x000fe20000000800 */
[----:B------:R-:W-:Y:S01]  /*0d80*/  @!PT LDS RZ, [RZ] ;  /* 0x00000000fffff984 */ /* 0x000fe20000000800 */
[----:B------:R1:W-:Y:S02]  /*0d90*/  LDGSTS.E.BYPASS.128 [R9], desc[UR18][R6.64], !P0 ;  /* 0x0000000006097fae */ /* 0x0003e4000c101c52 */
[----:B-1----:R-:W-:-:S02]  /*0da0*/  IMAD.MOV.U32 R9, RZ, RZ, R13 ;  /* 0x000000ffff097224 */ /* 0x002fc400078e000d */
[C---:B------:R-:W-:Y:S02]  /*0db0*/  IMAD R13, R22.reuse, 0x1000, R11 ;  /* 0x00001000160d7824 */ /* 0x040fe400078e020b */
[----:B------:R-:W-:Y:S01]  /*0dc0*/  VIADD R22, R22, 0x1 ;  /* 0x0000000116167836 */ /* 0x000fe20000000000 */
[----:B------:R1:W-:Y:S04]  /*0dd0*/  LDGSTS.E.BYPASS.128 [R17], desc[UR18][R8.64], !P0 ;  /* 0x0000000008117fae */ /* 0x0003e8000c101c52 */
[----:B------:R-:W0:Y:S01]  /*0de0*/  LDGDEPBAR ;  /* 0x00000000000079af */ /* 0x000e220000000000 */
[----:B------:R-:W-:-:S04]  /*0df0*/  ISETP.GE.AND P1, PT, R22, 0x4, PT ;  /* 0x000000041600780c */ /* 0x000fc80003f26270 */
[----:B------:R-:W-:Y:S01]  /*0e00*/  SEL R22, R22, RZ, !P1 ;  /* 0x000000ff16167207 */ /* 0x000fe20004800000 */
[----:B-1----:R-:W-:-:S04]  /*0e10*/  IMAD.MOV.U32 R17, RZ, RZ, R19 ;  /* 0x000000ffff117224 */ /* 0x002fc800078e0013 */
[----:B------:R-:W-:Y:S01]  /*0e20*/  IMAD R21, R22, 0x1000, R11 ;  /* 0x0000100016157824 */ /* 0x000fe200078e020b */
[----:B------:R1:W-:Y:S01]  /*0e30*/  LDGSTS.E.BYPASS.128 [R13+0x8000], desc[UR18][R16.64], !P0 ;  /* 0x08000000100d7fae */ /* 0x0003e2000c101c52 */
[----:B------:R-:W-:Y:S02]  /*0e40*/  ISETP.GE.U32.AND P0, PT, R12, 0xba0, PT ;  /* 0x00000ba00c00780c */ /* 0x000fe40003f06070 */
[C---:B------:R-:W-:Y:S01]  /*0e50*/  LEA R12, R22.reuse, UR6, 0xd ;  /* 0x00000006160c7c11 */ /* 0x040fe2000f8e68ff */
[----:B------:R-:W0:Y:S01]  /*0e60*/  LDGDEPBAR ;  /* 0x00000000000079af */ /* 0x000e220000000000 */
[----:B------:R-:W-:-:S03]  /*0e70*/  VIADD R22, R22, 0x1 ;  /* 0x0000000116167836 */ /* 0x000fc60000000000 */
[--C-:B------:R-:W-:Y:S02]  /*0e80*/  IMAD R19, R5, 0x2, R12.reuse ;  /* 0x0000000205137824 */ /* 0x100fe400078e020c */
[----:B------:R-:W-:Y:S01]  /*0e90*/  ISETP.GE.AND P1, PT, R22, 0x4, PT ;  /* 0x000000041600780c */ /* 0x000fe20003f26270 */
[----:B-1----:R-:W-:Y:S02]  /*0ea0*/  IMAD R13, R10, 0x2, R12 ;  /* 0x000000020a0d7824 */ /* 0x002fe400078e020c */
[C---:B------:R-:W-:Y:S02]  /*0eb0*/  VIADD R12, R18.reuse, 0x60 ;  /* 0x00000060120c7836 */ /* 0x040fe40000000000 */
[----:B------:R-:W-:Y:S01]  /*0ec0*/  VIADD R18, R18, 0x80 ;  /* 0x0000008012127836 */ /* 0x000fe20000000000 */
[----:B------:R-:W-:-:S04]  /*0ed0*/  DEPBAR.LE SB0, 0x4 ;  /* 0x000081000000791a */ /* 0x000fc80000000000 */
[----:B------:R-:W-:Y:S06]  /*0ee0*/  BAR.SYNC.DEFER_BLOCKING 0x0 ;  /* 0x0000000000007b1d */ /* 0x000fec0000010000 */
[----:B------:R-:W-:-:S06]  /*0ef0*/  WARPGROUP.ARRIVE ;  /* 0x00000000000079c5 */ /* 0x000fcc0000000000 */
[----:B------:R-:W-:Y:S01]  /*0f00*/  HGMMA.64x64x16.F32.BF16 R24, gdesc[UR12], R24 ;  /* 0x00e000000c1879f0 */ /* 0x000fe20008701818 */
[----:B------:R-:W-:Y:S02]  /*0f10*/  UIADD3.64 UR14, UR4, UR10, URZ ;  /* 0x0000000a040e7297 */ /* 0x000fe4000fffe03f */
[----:B------:R-:W-:Y:S02]  /*0f20*/  UIADD3.64 UR12, UR16, UR8, URZ ;  /* 0x00000008100c7297 */ /* 0x000fe4000fffe03f */
[----:B------:R-:W-:Y:S02]  /*0f30*/  ULEA UR4, UR20, UR6, 0xd ;  /* 0x0000000614047291 */ /* 0x000fe4000f8e683f */
[----:B------:R-:W-:Y:S02]  /*0f40*/  ULEA UR5, UR20, UR6, 0xc ;  /* 0x0000000614057291 */ /* 0x000fe4000f8e603f */
[----:B------:R-:W-:Y:S02]  /*0f50*/  USHF.R.U32.HI UR4, URZ, 0x4, UR4 ;  /* 0x000000043f047899 */ /* 0x000fe40008011604 */
[----:B------:R-:W-:-:S02]  /*0f60*/  UIADD3 UR5, UR5, 0x8000, URZ ;  /* 0x0000800005057890 */ /* 0x000fc4000fffe03f */
[----:B------:R-:W-:Y:S02]  /*0f70*/  ULOP3.LUT UR4, UR4, 0x3fff, URZ, 0xc0, !UPT ;  /* 0x00003fff04047892 */ /* 0x000fe4000f8ec03f */
[----:B------:R-:W-:Y:S02]  /*0f80*/  USHF.R.U32.HI UR5, URZ, 0x4, UR5 ;  /* 0x000000043f057899 */ /* 0x000fe40008011605 */
[----:B------:R-:W-:Y:S02]  /*0f90*/  UIADD3 UR16, UP0, UR7, UR4, URZ ;  /* 0x0000000407107290 */ /* 0x000fe4000ff1e03f */
[----:B------:R-:W-:Y:S02]  /*0fa0*/  ULOP3.LUT UR4, UR5, 0x3fff, URZ, 0xc0, !UPT ;  /* 0x00003fff05047892 */ /* 0x000fe4000f8ec03f */
[----:B------:R-:W-:Y:S01]  /*0fb0*/  UIADD3.X UR17, URZ, URZ, URZ, UP0, !UPT ;  /* 0x0000003f3f117290 */ /* 0x000fe200087fe43f */
[----:B------:R-:W-:Y:S01]  /*0fc0*/  UMOV UR5, URZ ;  /* 0x0000003f00057c82 */ /* 0x000fe20008000000 */
[----:B------:R-:W-:Y:S01]  /*0fd0*/  HGMMA.64x64x16.F32.BF16 R24, gdesc[UR12], R24, gsb0 ;  /* 0x00e000000c1879f0 */ /* 0x000fe20008001818 */
[----:B------:R-:W-:-:S02]  /*0fe0*/  ULOP3.LUT UR12, UR16, 0x2000000, URZ, 0xfc, !UPT ;  /* 0x02000000100c7892 */ /* 0x000fc4000f8efc3f */
        /* <DEDUP_REMOVED lines=8> */
[----:B------:R1:W-:Y:S04]  /*1070*/  LDGSTS.E.BYPASS.128 [R13], desc[UR18][R6.64+0x40], !P0 ;  /* 0x00000040060d7fae */ /* 0x0003e8000c101c52 */
[----:B------:R2:W-:Y:S04]  /*1080*/  LDGSTS.E.BYPASS.128 [R19], desc[UR18][R8.64+0x40], !P0 ;  /* 0x0000004008137fae */ /* 0x0005e8000c101c52 */
[----:B------:R-:W0:Y:S04]  /*1090*/  LDGDEPBAR ;  /* 0x00000000000079af */ /* 0x000e280000000000 */
[----:B------:R3:W-:Y:S01]  /*10a0*/  LDGSTS.E.BYPASS.128 [R21+0x8000], desc[UR18][R16.64+0x40], !P0 ;  /* 0x0800004010157fae */ /* 0x0007e2000c101c52 */
[----:B------:R-:W-:-:S02]  /*10b0*/  ISETP.GE.U32.AND P0, PT, R12, 0xba0, PT ;  /* 0x00000ba00c00780c */ /* 0x000fc40003f06070 */
[----:B------:R-:W-:Y:S01]  /*10c0*/  SEL R12, R22, RZ, !P1 ;  /* 0x000000ff160c7207 */ /* 0x000fe20004800000 */
[----:B------:R-:W0:Y:S03]  /*10d0*/  LDGDEPBAR ;  /* 0x00000000000079af */ /* 0x000e260000000000 */
[----:B-1----:R-:W-:-:S05]  /*10e0*/  LEA R13, R12, UR6, 0xd ;  /* 0x000000060c0d7c11 */ /* 0x002fca000f8e68ff */
[--C-:B--2---:R-:W-:Y:S02]  /*10f0*/  IMAD R19, R10, 0x2, R13.reuse ;  /* 0x000000020a137824 */ /* 0x104fe400078e020d */
[----:B------:R-:W-:Y:S02]  /*1100*/  IMAD R13, R5, 0x2, R13 ;  /* 0x00000002050d7824 */ /* 0x000fe400078e020d */
[C---:B---3--:R-:W-:Y:S02]  /*1110*/  IMAD R21, R12.reuse, 0x1000, R11 ;  /* 0x000010000c157824 */ /* 0x048fe400078e020b */
[----:B------:R-:W-:-:S05]  /*1120*/  VIADD R12, R12, 0x1 ;  /* 0x000000010c0c7836 */ /* 0x000fca0000000000 */
[----:B------:R-:W-:-:S04]  /*1130*/  ISETP.GE.AND P1, PT, R12, 0x4, PT ;  /* 0x000000040c00780c */ /* 0x000fc80003f26270 */
[----:B------:R-:W-:Y:S01]  /*1140*/  SEL R22, R12, RZ, !P1 ;  /* 0x000000ff0c167207 */ /* 0x000fe20004800000 */
[----:B------:R-:W-:-:S04]  /*1150*/  DEPBAR.LE SB0, 0x4 ;  /* 0x000081000000791a */ /* 0x000fc80000000000 */
[----:B------:R-:W-:Y:S01]  /*1160*/  BAR.SYNC.DEFER_BLOCKING 0x0 ;  /* 0x0000000000007b1d */ /* 0x000fe20000010000 */
[C---:B------:R-:W-:Y:S01]  /*1170*/  LEA R12, R22.reuse, UR6, 0xd ;  /* 0x00000006160c7c11 */ /* 0x040fe2000f8e68ff */
[----:B------:R-:W-:-:S04]  /*1180*/  IMAD R57, R22, 0x1000, R11 ;  /* 0x0000100016397824 */ /* 0x000fc800078e020b */
[----:B------:R-:W-:Y:S01]  /*1190*/  IMAD R23, R5, 0x2, R12 ;  /* 0x0000000205177824 */ /* 0x000fe200078e020c */
[----:B------:R-:W-:-:S06]  /*11a0*/  WARPGROUP.ARRIVE ;  /* 0x00000000000079c5 */ /* 0x000fcc0000000000 */
[----:B------:R-:W-:Y:S01]  /*11b0*/  HGMMA.64x64x16.F32.BF16 R24, gdesc[UR12], R24 ;  /* 0x00e000000c1879f0 */ /* 0x000fe20008701818 */
[----:B------:R-:W-:Y:S02]  /*11c0*/  UIADD3.64 UR14, UR4, UR10, URZ ;  /* 0x0000000a040e7297 */ /* 0x000fe4000fffe03f */
[----:B------:R-:W-:Y:S02]  /*11d0*/  UIADD3.64 UR12, UR16, UR8, URZ ;  /* 0x00000008100c7297 */ /* 0x000fe4000fffe03f */
[----:B------:R-:W-:-:S04]  /*11e0*/  UIADD3 UR4, UR20, 0x1, URZ ;  /* 0x0000000114047890 */ /* 0x000fc8000fffe03f */
[----:B------:R-:W-:-:S04]  /*11f0*/  UISETP.GE.AND UP0, UPT, UR4, 0x4, UPT ;  /* 0x000000040400788c */ /* 0x000fc8000bf06270 */
        /* <DEDUP_REMOVED lines=10> */
[----:B------:R-:W-:Y:S02]  /*12a0*/  UMOV UR5, URZ ;  /* 0x0000003f00057c82 */ /* 0x000fe40008000000 */
[----:B------:R-:W-:Y:S02]  /*12b0*/  UIADD3.64 UR10, UR4, UR10, URZ ;  /* 0x0000000a040a7297 */ /* 0x000fe4000fffe03f */
[----:B------:R-:W-:Y:S01]  /*12c0*/  UIADD3.64 UR8, UR16, UR8, URZ ;  /* 0x0000000810087297 */ /* 0x000fe2000fffe03f */
[----:B------:R-:W-:Y:S01]  /*12d0*/  HGMMA.64x64x16.F32.BF16 R24, gdesc[UR12], R24, gsb0 ;  /* 0x00e000000c1879f0 */ /* 0x000fe20008001818 */
[----:B------:R-:W-:-:S02]  /*12e0*/  ULOP3.LUT UR12, UR16, 0x2000000, URZ, 0xfc, !UPT ;  /* 0x02000000100c7892 */ /* 0x000fc4000f8efc3f */
[----:B------:R-:W-:Y:S02]  /*12f0*/  ULOP3.LUT UR14, UR4, 0x1000000, URZ, 0xfc, !UPT ;  /* 0x01000000040e7892 */ /* 0x000fe4000f8efc3f */
[----:B------:R-:W-:Y:S01]  /*1300*/  ULOP3.LUT UR13, UR17, 0x80000020, URZ, 0xfc, !UPT ;  /* 0x80000020110d7892 */ /* 0x000fe2000f8efc3f */
[----:B------:R-:W-:Y:S01]  /*1310*/  UMOV UR15, 0x80000020 ;  /* 0x80000020000f7882 */ /* 0x000fe20000000000 */
[----:B------:R-:W-:Y:S01]  /*1320*/  UMOV UR4, UR20 ;  /* 0x0000001400047c82 */ /* 0x000fe20008000000 */
[----:B------:R-:W-:Y:S02]  /*1330*/  WARPGROUP.DEPBAR.LE gsb0, 0x1 ;  /* 0x00008000000079c5 */ /* 0x000fe40000010100 */
[----:B------:R-:W-:Y:S06]  /*1340*/  BAR.SYNC.DEFER_BLOCKING 0x0 ;  /* 0x0000000000007b1d */ /* 0x000fec0000010000 */
[----:B------:R-:W-:Y:S01]  /*1350*/  @!PT LDS RZ, [RZ] ;  /* 0x00000000fffff984 */ /* 0x000fe20000000800 */
[----:B------:R-:W-:Y:S01]  /*1360*/  @!PT LDS RZ, [RZ] ;  /* 0x00000000fffff984 */ /* 0x000fe20000000800 */
[----:B------:R-:W-:Y:S01]  /*1370*/  @!PT LDS RZ, [RZ] ;  /* 0x00000000fffff984 */ /* 0x000fe20000000800 */
[----:B------:R-:W-:Y:S04]  /*1380*/  LDGSTS.E.BYPASS.128 [R19], desc[UR18][R6.64+0x80], !P0 ;  /* 0x0000008006137fae */ /* 0x000fe8000c101c52 */
[----:B------:R-:W-:Y:S04]  /*1390*/  LDGSTS.E.BYPASS.128 [R13], desc[UR18][R8.64+0x80], !P0 ;  /* 0x00000080080d7fae */ /* 0x000fe8000c101c52 */
[----:B------:R-:W0:Y:S04]  /*13a0*/  LDGDEPBAR ;  /* 0x00000000000079af */ /* 0x000e280000000000 */
[----:B------:R1:W-:Y:S01]  /*13b0*/  LDGSTS.E.BYPASS.128 [R21+0x8000], desc[UR18][R16.64+0x80], !P0 ;  /* 0x0800008010157fae */ /* 0x0003e2000c101c52 */
[----:B------:R-:W-:-:S03]  /*13c0*/  ISETP.GE.U32.AND P0, PT, R18, 0xba0, PT ;  /* 0x00000ba01200780c */ /* 0x000fc60003f06070 */
[----:B------:R-:W0:Y:S01]  /*13d0*/  LDGDEPBAR ;  /* 0x00000000000079af */ /* 0x000e220000000000 */
[----:B-1----:R-:W-:Y:S01]  /*13e0*/  IMAD R21, R10, 0x2, R12 ;  /* 0x000000020a157824 */ /* 0x002fe200078e020c */
[----:B------:R-:W-:-:S04]  /*13f0*/  DEPBAR.LE SB0, 0x4 ;  /* 0x000081000000791a */ /* 0x000fc80000000000 */
[----:B------:R-:W-:Y:S06]  /*1400*/  BAR.SYNC.DEFER_BLOCKING 0x0 ;  /* 0x0000000000007b1d */ /* 0x000fec0000010000 */
[----:B------:R-:W-:-:S06]  /*1410*/  WARPGROUP.ARRIVE ;  /* 0x00000000000079c5 */ /* 0x000fcc0000000000 */
[----:B------:R-:W-:Y:S04]  /*1420*/  HGMMA.64x64x16.F32.BF16 R24, gdesc[UR12], R24 ;  /* 0x00e000000c1879f0 */ /* 0x000fe80008701818 */
[----:B------:R-:W-:Y:S03]  /*1430*/  HGMMA.64x64x16.F32.BF16 R24, gdesc[UR8], R24, gsb0 ;  /* 0x00e00000081879f0 */ /* 0x000fe60008001818 */
        /* <DEDUP_REMOVED lines=9> */
[----:B------:R-:W-:-:S02]  /*14d0*/  IADD3 R14, P0, R16, 0x100, RZ ;  /* 0x00000100100e7810 */ /* 0x000fc40007f1e0ff */
[----:B-1----:R-:W-:Y:S01]  /*14e0*/  IADD3 R6, P1, R6, 0x100, RZ ;  /* 0x0000010006067810 */ /* 0x002fe20007f3e0ff */
[----:B------:R-:W0:Y:S02]  /*14f0*/  LDGDEPBAR ;  /* 0x00000000000079af */ /* 0x000e240000000000 */
[----:B------:R-:W-:Y:S01]  /*1500*/  IMAD.X R19, RZ, RZ, R17, P0 ;  /* 0x000000ffff137224 */ /* 0x000fe200000e0611 */
[----:B------:R-:W-:Y:S01]  /*1510*/  IADD3 R12, P0, R8, 0x100, RZ ;  /* 0x00000100080c7810 */ /* 0x000fe20007f1e0ff */
[----:B------:R-:W-:-:S04]  /*1520*/  IMAD.X R7, RZ, RZ, R7, P1 ;  /* 0x000000ffff077224 */ /* 0x000fc800008e0607 */
[----:B------:R-:W-:Y:S01]  /*1530*/  IMAD.X R13, RZ, RZ, R9, P0 ;  /* 0x000000ffff0d7224 */ /* 0x000fe200000e0609 */
[----:B------:R-:W-:-:S13]  /*1540*/  ISETP.GE.U32.AND P0, PT, R18, 0xbe0, PT ;  /* 0x00000be01200780c */ /* 0x000fda0003f06070 */
[----:B--2---:R-:W-:Y:S05]  /*1550*/  @!P0 BRA `(.L_x_0) ;  /* 0xfffffff000fc8947 */ /* 0x004fea000383ffff */
[----:B------:R-:W-:Y:S02]  /*1560*/  WARPGROUP.DEPBAR.LE gsb0, 0x0 ;  /* 0x00008000000079c5 */ /* 0x000fe40000010000 */
[----:B------:R-:W-:-:S04]  /*1570*/  DEPBAR.LE SB0, 0x0 ;  /* 0x000080000000791a */ /* 0x000fc80000000000 */
[----:B------:R-:W-:Y:S02]  /*1580*/  SHF.R.U32.HI R5, RZ, 0x1, R0 ;  /* 0x00000001ff057819 */ /* 0x000fe40000011600 */
[----:B------:R-:W-:Y:S02]  /*1590*/  LOP3.LUT R6, R0, 0xf, RZ, 0xc0, !PT ;  /* 0x0000000f00067812 */ /* 0x000fe400078ec0ff */
[----:B------:R-:W-:Y:S02]  /*15a0*/  LOP3.LUT R7, R5, 0x8, RZ, 0xc0, !PT ;  /* 0x0000000805077812 */ /* 0x000fe400078ec0ff */
[----:B------:R-:W-:Y:S02]  /*15b0*/  LOP3.LUT R15, R15, 0x7, RZ, 0xc0, !PT ;  /* 0x000000070f0f7812 */ /* 0x000fe400078ec0ff */
[----:B------:R-:W-:Y:S01]  /*15c0*/  F2FP.BF16.F32.PACK_AB R24, R25, R24 ;  /* 0x000000181918723e */ /* 0x000fe200000010ff */
[----:B------:R-:W-:Y:S01]  /*15d0*/  IMAD R6, R6, 0x48, R7 ;  /* 0x0000004806067824 */ /* 0x000fe200078e0207 */
[----:B------:R-:W-:-:S02]  /*15e0*/  F2FP.BF16.F32.PACK_AB R25, R27, R26 ;  /* 0x0000001a1b19723e */ /* 0x000fc400000010ff */
[----:B------:R-:W-:Y:S01]  /*15f0*/  F2FP.BF16.F32.PACK_AB R32, R33, R32 ;  /* 0x000000202120723e */ /* 0x000fe200000010ff */
[----:B------:R-:W-:Y:S01]  /*1600*/  IMAD R6, R15, 0x480, R6 ;  /* 0x000004800f067824 */ /* 0x000fe200078e0206 */
[----:B------:R-:W-:Y:S02]  /*1610*/  F2FP.BF16.F32.PACK_AB R26, R29, R28 ;  /* 0x0000001c1d1a723e */ /* 0x000fe400000010ff */
[----:B------:R-:W-:Y:S02]  /*1620*/  F2FP.BF16.F32.PACK_AB R27, R31, R30 ;  /* 0x0000001e1f1b723e */ /* 0x000fe400000010ff */
[----:B------:R-:W-:Y:S02]  /*1630*/  F2FP.BF16.F32.PACK_AB R33, R35, R34 ;  /* 0x000000222321723e */ /* 0x000fe400000010ff */
[----:B------:R-:W-:Y:S02]  /*1640*/  F2FP.BF16.F32.PACK_AB R40, R41, R40 ;  /* 0x000000282928723e */ /* 0x000fe400000010ff */
[----:B------:R-:W-:Y:S01]  /*1650*/  LEA R20, R6, UR6, 0x1 ;  /* 0x0000000606147c11 */ /* 0x000fe2000f8e08ff */
[----:B------:R-:W-:Y:S01]  /*1660*/  BAR.SYNC.DEFER_BLOCKING 0x0 ;  /* 0x0000000000007b1d */ /* 0x000fe20000010000 */
[----:B------:R-:W-:-:S02]  /*1670*/  F2FP.BF16.F32.PACK_AB R34, R37, R36 ;  /* 0x000000242522723e */ /* 0x000fc400000010ff */
[----:B------:R-:W-:Y:S02]  /*1680*/  F2FP.BF16.F32.PACK_AB R35, R39, R38 ;  /* 0x000000262723723e */ /* 0x000fe400000010ff */
[----:B------:R-:W-:-:S03]  /*1690*/  F2FP.BF16.F32.PACK_AB R41, R43, R42 ;  /* 0x0000002a2b29723e */ /* 0x000fc600000010ff */
[----:B------:R-:W1:Y:S01]  /*16a0*/  LDC.64 R6, c[0x0][0x220] ;  /* 0x00008800ff067b82 */ /* 0x000e620000000a00 */
[----:B------:R-:W-:Y:S02]  /*16b0*/  F2FP.BF16.F32.PACK_AB R48, R49, R48 ;  /* 0x000000303130723e */ /* 0x000fe400000010ff */
[----:B------:R-:W-:Y:S02]  /*16c0*/  F2FP.BF16.F32.PACK_AB R42, R45, R44 ;  /* 0x0000002c2d2a723e */ /* 0x000fe400000010ff */
[----:B------:R-:W-:Y:S02]  /*16d0*/  F2FP.BF16.F32.PACK_AB R43, R47, R46 ;  /* 0x0000002e2f2b723e */ /* 0x000fe400000010ff */
[----:B------:R-:W-:Y:S02]  /*16e0*/  F2FP.BF16.F32.PACK_AB R49, R51, R50 ;  /* 0x000000323331723e */ /* 0x000fe400000010ff */
[----:B------:R-:W-:Y:S02]  /*16f0*/  F2FP.BF16.F32.PACK_AB R50, R53, R52 ;  /* 0x000000343532723e */ /* 0x000fe400000010ff */
[----:B------:R-:W-:-:S02]  /*1700*/  F2FP.BF16.F32.PACK_AB R51, R55, R54 ;  /* 0x000000363733723e */ /* 0x000fc400000010ff */
[----:B------:R-:W-:Y:S02]  /*1710*/  SHF.R.U32.HI R8, RZ, 0x3, R0 ;  /* 0x00000003ff087819 */ /* 0x000fe40000011600 */
[----:B------:R-:W-:Y:S02]  /*1720*/  LOP3.LUT R3, R3, 0x38, R4, 0xf8, !PT ;  /* 0x0000003803037812 */ /* 0x000fe400078ef804 */
[----:B------:R-:W-:Y:S01]  /*1730*/  SGXT.U32 R5, R8, 0x2 ;  /* 0x000000020805781a */ /* 0x000fe20000000000 */
[----:B------:R-:W-:Y:S01]  /*1740*/  STSM.16.M88.4 [R20], R24 ;  /* 0x0000001814007844 */ /* 0x000fe20000000200 */
[----:B------:R-:W-:Y:S01]  /*1750*/  IMAD.SHL.U32 R8, R15, 0x4, RZ ;  /* 0x000000040f087824 */ /* 0x000fe200078e00ff */
[----:B------:R-:W-:Y:S02]  /*1760*/  ISETP.GE.AND P0, PT, R3, 0xc00, PT ;  /* 0x00000c000300780c */ /* 0x000fe40003f06270 */
[----:B------:R-:W-:Y:S02]  /*1770*/  STSM.16.M88.4 [R20+0x20], R32 ;  /* 0x0000202014007844 */ /* 0x000fe40000000200 */
[----:B------:R-:W-:-:S02]  /*1780*/  LOP3.LUT R8, R8, R5, RZ, 0xfc, !PT ;  /* 0x0000000508087212 */ /* 0x000fc400078efcff */
[----:B------:R-:W-:Y:S01]  /*1790*/  STSM.16.M88.4 [R20+0x40], R40 ;  /* 0x0000402814007844 */ /* 0x000fe20000000200 */
[----:B------:R-:W-:-:S03]  /*17a0*/  LOP3.LUT R5, R4, 0x38, RZ, 0xc0, !PT ;  /* 0x0000003804057812 */ /* 0x000fc600078ec0ff */
[----:B------:R2:W-:Y:S02]  /*17b0*/  STSM.16.M88.4 [R20+0x60], R48 ;  /* 0x0000603014007844 */ /* 0x0005e40000000200 */
[----:B------:R-:W-:-:S05]  /*17c0*/  IMAD R5, R8, 0x48, R5 ;  /* 0x0000004808057824 */ /* 0x000fca00078e0205 */
[----:B------:R-:W-:Y:S01]  /*17d0*/  LEA R22, R5, UR6, 0x1 ;  /* 0x0000000605167c11 */ /* 0x000fe2000f8e08ff */
[----:B------:R-:W-:Y:S01]  /*17e0*/  BAR.SYNC.DEFER_BLOCKING 0x0 ;  /* 0x0000000000007b1d */ /* 0x000fe20000010000 */
[----:B------:R-:W-:-:S04]  /*17f0*/  SHF.R.U32.HI R5, RZ, 0x3, R0 ;  /* 0x00000003ff057819 */ /* 0x000fc80000011600 */
[----:B------:R-:W-:-:S04]  /*1800*/  SGXT.U32 R5, R5, 0x5 ;  /* 0x000000050505781a */ /* 0x000fc80000000000 */
[----:B------:R-:W-:-:S04]  /*1810*/  LOP3.LUT R2, R5, R2, RZ, 0xfc, !PT ;  /* 0x0000000205027212 */ /* 0x000fc800078efcff */
[C---:B------:R-:W-:Y:S01]  /*1820*/  LOP3.LUT R4, R2.reuse, 0x20, RZ, 0xfc, !PT ;  /* 0x0000002002047812 */ /* 0x040fe200078efcff */
[C---:B------:R-:W-:Y:S01]  /*1830*/  IMAD R23, R2.reuse, 0xc00, R3 ;  /* 0x00000c0002177824 */ /* 0x040fe200078e0203 */
[C---:B------:R-:W-:Y:S02]  /*1840*/  LOP3.LUT R0, R2.reuse, 0x40, RZ, 0xfc, !PT ;  /* 0x0000004002007812 */ /* 0x040fe400078efcff */
[C---:B------:R-:W-:Y:S01]  /*1850*/  ISETP.LT.AND P1, PT, R2.reuse, 0x1000, !P0 ;  /* 0x000010000200780c */ /* 0x040fe20004721270 */
[C---:B------:R-:W-:Y:S01]  /*1860*/  VIADD R5, R23.reuse, 0x18000 ;  /* 0x0001800017057836 */ /* 0x040fe20000000000 */
[----:B------:R-:W-:Y:S01]  /*1870*/  LOP3.LUT R2, R2, 0x60, RZ, 0xfc, !PT ;  /* 0x0000006002027812 */ /* 0x000fe200078efcff */
[----:B------:R-:W-:Y:S01]  /*1880*/  VIADD R21, R23, 0x30000 ;  /* 0x0003000017157836 */ /* 0x000fe20000000000 */
[----:B------:R-:W-:Y:S01]  /*1890*/  ISETP.LT.AND P2, PT, R4, 0x1000, !P0 ;  /* 0x000010000400780c */ /* 0x000fe20004741270 */
[--C-:B-1----:R-:W-:Y:S01]  /*18a0*/  IMAD.WIDE R4, R5, 0x2, R6.reuse ;  /* 0x0000000205047825 */ /* 0x102fe200078e0206 */
[----:B------:R-:W-:Y:S01]  /*18b0*/  ISETP.LT.AND P3, PT, R0, 0x1000, !P0 ;  /* 0x000010000000780c */ /* 0x000fe20004761270 */
[----:B------:R-:W1:Y:S01]  /*18c0*/  LDS.128 R16, [R22] ;  /* 0x0000000016107984 */ /* 0x000e620000000c00 */
[----:B------:R-:W-:Y:S01]  /*18d0*/  ISETP.LT.AND P0, PT, R2, 0x1000, !P0 ;  /* 0x000010000200780c */ /* 0x000fe20004701270 */
[----:B------:R-:W-:-:S02]  /*18e0*/  IMAD.WIDE R2, R23, 0x2, R6 ;  /* 0x0000000217027825 */ /* 0x000fc400078e0206 */
[----:B------:R-:W3:Y:S02]  /*18f0*/  LDS.128 R12, [R22+0x1200] ;  /* 0x00120000160c7984 */ /* 0x000ee40000000c00 */
[----:B--2---:R-:W-:Y:S02]  /*1900*/  IMAD.WIDE R20, R21, 0x2, R6 ;  /* 0x0000000215147825 */ /* 0x004fe400078e0206 */
[----:B------:R-:W2:Y:S04]  /*1910*/  LDS.128 R8, [R22+0x2400] ;  /* 0x0024000016087984 */ /* 0x000ea80000000c00 */
[----:B-1----:R1:W-:Y:S04]  /*1920*/  @P1 STG.E.128 desc[UR18][R2.64], R16 ;  /* 0x0000001002001986 */ /* 0x0023e8000c101d12 */
[----:B---3--:R1:W-:Y:S04]  /*1930*/  @P2 STG.E.128 desc[UR18][R4.64], R12 ;  /* 0x0000000c04002986 */ /* 0x0083e8000c101d12 */
[----:B--2---:R1:W-:Y:S01]  /*1940*/  @P3 STG.E.128 desc[UR18][R20.64], R8 ;  /* 0x0000000814003986 */ /* 0x0043e2000c101d12 */
[----:B------:R-:W-:Y:S05]  /*1950*/  @!P0 EXIT ;  /* 0x000000000000894d */ /* 0x000fea0003800000 */
[----:B-1----:R-:W1:Y:S01]  /*1960*/  LDS.128 R8, [R22+0x3600] ;  /* 0x0036000016087984 */ /* 0x002e620000000c00 */
[----:B------:R-:W-:-:S04]  /*1970*/  VIADD R23, R23, 0x48000 ;  /* 0x0004800017177836 */ /* 0x000fc80000000000 */
[----:B------:R-:W-:-:S05]  /*1980*/  IMAD.WIDE R6, R23, 0x2, R6 ;  /* 0x0000000217067825 */ /* 0x000fca00078e0206 */
[----:B-1----:R-:W-:Y:S01]  /*1990*/  STG.E.128 desc[UR18][R6.64], R8 ;  /* 0x0000000806007986 */ /* 0x002fe2000c101d12 */
[----:B------:R-:W-:Y:S05]  /*19a0*/  EXIT ;  /* 0x000000000000794d */ /* 0x000fea0003800000 */
.L_x_1:
[----:B------:R-:W-:-:S00]  /*19b0*/  BRA `(.L_x_1) ;  /* 0xfffffffc00fc7947 */ /* 0x000fc0000383ffff */
[----:B------:R-:W-:-:S00]  /*19c0*/  NOP ;  /* 0x0000000000007918 */ /* 0x000fc00000000000 */
        /* <DEDUP_REMOVED lines=11> */
.L_x_2:


//--------------------- .nv.shared.triton_mm      --------------------------
	.section	.nv.shared.triton_mm,"aw",@nobits
	.sectionflags	@""
	.align	16
	.zero		1024


//--------------------- .nv.constant0.triton_mm   --------------------------
	.section	.nv.constant0.triton_mm,"a",@progbits
	.sectionflags	@""
	.align	4
.nv.constant0.triton_mm:
	.zero		556
